//
// Generated by NVIDIA NVVM Compiler
//
// Compiler Build ID: CL-36424714
// Cuda compilation tools, release 13.0, V13.0.88
// Based on NVVM 20.0.0
//

.version 9.0
.target sm_100
.address_size 64

	// .globl	_Z13findMaxKernelPiS_

.visible .entry _Z13findMaxKernelPiS_(
	.param .u64 .ptr .align 1 _Z13findMaxKernelPiS__param_0,
	.param .u64 .ptr .align 1 _Z13findMaxKernelPiS__param_1
)
{
	.reg .pred 	%p<3>;
	.reg .b32 	%r<7>;
	.reg .b64 	%rd<7>;

	ld.param.u64 	%rd2, [_Z13findMaxKernelPiS__param_0];
	ld.param.u64 	%rd3, [_Z13findMaxKernelPiS__param_1];
	cvta.to.global.u64 	%rd1, %rd3;
	mov.u32 	%r3, %tid.x;
	mov.u32 	%r4, %ntid.x;
	mov.u32 	%r5, %ctaid.x;
	mad.lo.s32 	%r1, %r4, %r5, %r3;
	setp.gt.s32 	%p1, %r1, 15;
	@%p1 bra 	$L__BB0_3;
	cvta.to.global.u64 	%rd4, %rd2;
	ld.global.u32 	%r6, [%rd1];
	mul.wide.s32 	%rd5, %r1, 4;
	add.s64 	%rd6, %rd4, %rd5;
	ld.global.u32 	%r2, [%rd6];
	setp.ge.s32 	%p2, %r6, %r2;
	@%p2 bra 	$L__BB0_3;
	st.global.u32 	[%rd1], %r2;
$L__BB0_3:
	ret;

}


// ===== COMPILED SASS (sm_100) =====

	.target	sm_100

	.elftype	@"ET_EXEC"


//--------------------- .note.nv.tkinfo           --------------------------
	.section	.note.nv.tkinfo,"",@"SHT_NOTE"
	.sectionflags	@"SHF_NOTE_NV_TKINFO"
	.tkinfo
        /*0018*/ 	.word	0x00000002
        /*0030*/ 	.string	""
        /*0030*/ 	.string	"ptxas"
        /*0030*/ 	.string	"Cuda compilation tools, release 13.0, V13.0.88"
        /*0030*/ 	.string	"Build cuda_13.0.r13.0/compiler.36424714_0"
        /*0030*/ 	.string	"-arch sm_100 -m 64 "



//--------------------- .note.nv.cuinfo           --------------------------
	.section	.note.nv.cuinfo,"",@"SHT_NOTE"
	.sectionflags	@"SHF_NOTE_NV_CUINFO"
        /*0018*/ 	.short	0x0002
        /*001a*/ 	.short	0x0064
        /*001c*/ 	.short	0x0082
	.zero		2


//--------------------- .nv.info                  --------------------------
	.section	.nv.info,"",@"SHT_CUDA_INFO"
	.align	4


	//----- nvinfo : EIATTR_REGCOUNT
	.align		4
        /*0000*/ 	.byte	0x04, 0x2f
        /*0002*/ 	.short	(.L_1 - .L_0)
	.align		4
.L_0:
        /*0004*/ 	.word	index@(_Z13findMaxKernelPiS_)
        /*0008*/ 	.word	0x0000000a


	//----- nvinfo : EIATTR_FRAME_SIZE
	.align		4
.L_1:
        /*000c*/ 	.byte	0x04, 0x11
        /*000e*/ 	.short	(.L_3 - .L_2)
	.align		4
.L_2:
        /*0010*/ 	.word	index@(_Z13findMaxKernelPiS_)
        /*0014*/ 	.word	0x00000000


	//----- nvinfo : EIATTR_MIN_STACK_SIZE
	.align		4
.L_3:
        /*0018*/ 	.byte	0x04, 0x12
        /*001a*/ 	.short	(.L_5 - .L_4)
	.align		4
.L_4:
        /*001c*/ 	.word	index@(_Z13findMaxKernelPiS_)
        /*0020*/ 	.word	0x00000000
.L_5:


//--------------------- .nv.compat                --------------------------
	.section	.nv.compat,"",@"SHT_CUDA_COMPAT_INFO"
	.align	4
        /*0000*/ 	.byte	0x02, 0x09, 0x00, 0x00, 0x02, 0x02, 0x01, 0x00, 0x02, 0x05, 0x05, 0x00, 0x03, 0x07, 0x01, 0x01
        /*0010*/ 	.byte	0x02, 0x03, 0x00, 0x00, 0x02, 0x06, 0x01, 0x00, 0x04, 0x0b, 0x08, 0x00, 0x09, 0x00, 0x00, 0x00
        /*0020*/ 	.byte	0x00, 0x00, 0x00, 0x00


//--------------------- .nv.info._Z13findMaxKernelPiS_ --------------------------
	.section	.nv.info._Z13findMaxKernelPiS_,"",@"SHT_CUDA_INFO"
	.sectionflags	@""
	.align	4


	//----- nvinfo : EIATTR_CUDA_API_VERSION
	.align		4
        /*0000*/ 	.byte	0x04, 0x37
        /*0002*/ 	.short	(.L_7 - .L_6)
.L_6:
        /*0004*/ 	.word	0x00000082


	//----- nvinfo : EIATTR_KPARAM_INFO
	.align		4
.L_7:
        /*0008*/ 	.byte	0x04, 0x17
        /*000a*/ 	.short	(.L_9 - .L_8)
.L_8:
        /*000c*/ 	.word	0x00000000
        /*0010*/ 	.short	0x0001
        /*0012*/ 	.short	0x0008
        /*0014*/ 	.byte	0x00, 0xf5, 0x21, 0x00


	//----- nvinfo : EIATTR_KPARAM_INFO
	.align		4
.L_9:
        /*0018*/ 	.byte	0x04, 0x17
        /*001a*/ 	.short	(.L_11 - .L_10)
.L_10:
        /*001c*/ 	.word	0x00000000
        /*0020*/ 	.short	0x0000
        /*0022*/ 	.short	0x0000
        /*0024*/ 	.byte	0x00, 0xf5, 0x21, 0x00


	//----- nvinfo : EIATTR_SPARSE_MMA_MASK
	.align		4
.L_11:
        /*0028*/ 	.byte	0x03, 0x50
        /*002a*/ 	.short	0x0000


	//----- nvinfo : EIATTR_MAXREG_COUNT
	.align		4
        /*002c*/ 	.byte	0x03, 0x1b
        /*002e*/ 	.short	0x00ff


	//----- nvinfo : EIATTR_MERCURY_ISA_VERSION
	.align		4
        /*0030*/ 	.byte	0x03, 0x5f
        /*0032*/ 	.short	0x0101


	//----- nvinfo : EIATTR_VRC_CTA_INIT_COUNT
	.align		4
        /*0034*/ 	.byte	0x02, 0x4a
	.zero		1
	.zero		1


	//----- nvinfo : EIATTR_EXIT_INSTR_OFFSETS
	.align		4
        /*0038*/ 	.byte	0x04, 0x1c
        /*003a*/ 	.short	(.L_13 - .L_12)


	//   ....[0]....
.L_12:
        /*003c*/ 	.word	0x00000060


	//   ....[1]....
        /*0040*/ 	.word	0x000000e0


	//   ....[2]....
        /*0044*/ 	.word	0x00000100


	//----- nvinfo : EIATTR_CBANK_PARAM_SIZE
	.align		4
.L_13:
        /*0048*/ 	.byte	0x03, 0x19
        /*004a*/ 	.short	0x0010


	//----- nvinfo : EIATTR_PARAM_CBANK
	.align		4
        /*004c*/ 	.byte	0x04, 0x0a
        /*004e*/ 	.short	(.L_15 - .L_14)
	.align		4
.L_14:
        /*0050*/ 	.word	index@(.nv.constant0._Z13findMaxKernelPiS_)
        /*0054*/ 	.short	0x0380
        /*0056*/ 	.short	0x0010


	//----- nvinfo : EIATTR_SW_WAR
	.align		4
.L_15:
        /*0058*/ 	.byte	0x04, 0x36
        /*005a*/ 	.short	(.L_17 - .L_16)
.L_16:
        /*005c*/ 	.word	0x00000008
.L_17:


//--------------------- .nv.callgraph             --------------------------
	.section	.nv.callgraph,"",@"SHT_CUDA_CALLGRAPH"
	.align	4
	.sectionentsize	8
	.align		4
        /*0000*/ 	.word	0x00000000
	.align		4
        /*0004*/ 	.word	0xffffffff
	.align		4
        /*0008*/ 	.word	0x00000000
	.align		4
        /*000c*/ 	.word	0xfffffffe
	.align		4
        /*0010*/ 	.word	0x00000000
	.align		4
        /*0014*/ 	.word	0xfffffffd
	.align		4
        /*0018*/ 	.word	0x00000000
	.align		4
        /*001c*/ 	.word	0xfffffffc


//--------------------- .text._Z13findMaxKernelPiS_ --------------------------
	.section	.text._Z13findMaxKernelPiS_,"ax",@progbits
	.align	128
        .global         _Z13findMaxKernelPiS_
        .type           _Z13findMaxKernelPiS_,@function
        .size           _Z13findMaxKernelPiS_,(.L_x_1 - _Z13findMaxKernelPiS_)
        .other          _Z13findMaxKernelPiS_,@"STO_CUDA_ENTRY STV_DEFAULT"
_Z13findMaxKernelPiS_:
.text._Z13findMaxKernelPiS_:
[----:B------:R-:W-:Y:S01]  /*0000*/  LDC R1, c[0x0][0x37c] ;  /* 0x0000df00ff017b82 */ /* 0x000fe20000000800 */
[----:B------:R-:W0:Y:S01]  /*0010*/  S2R R7, SR_TID.X ;  /* 0x0000000000077919 */ /* 0x000e220000002100 */
[----:B------:R-:W0:Y:S01]  /*0020*/  LDCU UR4, c[0x0][0x360] ;  /* 0x00006c00ff0477ac */ /* 0x000e220008000800 */
[----:B------:R-:W0:Y:S02]  /*0030*/  S2R R0, SR_CTAID.X ;  /* 0x0000000000007919 */ /* 0x000e240000002500 */
[----:B0-----:R-:W-:-:S05]  /*0040*/  IMAD R7, R0, UR4, R7 ;  /* 0x0000000400077c24 */ /* 0x001fca000f8e0207 */
[----:B------:R-:W-:-:S13]  /*0050*/  ISETP.GT.AND P0, PT, R7, 0xf, PT ;  /* 0x0000000f0700780c */ /* 0x000fda0003f04270 */
[----:B------:R-:W-:Y:S05]  /*0060*/  @P0 EXIT ;  /* 0x000000000000094d */ /* 0x000fea0003800000 */
[----:B------:R-:W0:Y:S01]  /*0070*/  LDC.64 R4, c[0x0][0x380] ;  /* 0x0000e000ff047b82 */ /* 0x000e220000000a00 */
[----:B------:R-:W1:Y:S07]  /*0080*/  LDCU.64 UR4, c[0x0][0x358] ;  /* 0x00006b00ff0477ac */ /* 0x000e6e0008000a00 */
[----:B------:R-:W2:Y:S01]  /*0090*/  LDC.64 R2, c[0x0][0x388] ;  /* 0x0000e200ff027b82 */ /* 0x000ea20000000a00 */
[----:B0-----:R-:W-:-:S06]  /*00a0*/  IMAD.WIDE R4, R7, 0x4, R4 ;  /* 0x0000000407047825 */ /* 0x001fcc00078e0204 */
[----:B-1----:R-:W3:Y:S04]  /*00b0*/  LDG.E R5, desc[UR4][R4.64] ;  /* 0x0000000404057981 */ /* 0x002ee8000c1e1900 */
[----:B--2---:R-:W3:Y:S02]  /*00c0*/  LDG.E R0, desc[UR4][R2.64] ;  /* 0x0000000402007981 */ /* 0x004ee4000c1e1900 */
[----:B---3--:R-:W-:-:S13]  /*00d0*/  ISETP.GE.AND P0, PT, R0, R5, PT ;  /* 0x000000050000720c */ /* 0x008fda0003f06270 */
[----:B------:R-:W-:Y:S05]  /*00e0*/  @P0 EXIT ;  /* 0x000000000000094d */ /* 0x000fea0003800000 */
[----:B------:R-:W-:Y:S01]  /*00f0*/  STG.E desc[UR4][R2.64], R5 ;  /* 0x0000000502007986 */ /* 0x000fe2000c101904 */
[----:B------:R-:W-:Y:S05]  /*0100*/  EXIT ;  /* 0x000000000000794d */ /* 0x000fea0003800000 */
.L_x_0:
[----:B------:R-:W-:-:S00]  /*0110*/  BRA `(.L_x_0) ;  /* 0xfffffffc00fc7947 */ /* 0x000fc0000383ffff */
[----:B------:R-:W-:-:S00]  /*0120*/  NOP ;  /* 0x0000000000007918 */ /* 0x000fc00000000000 */
        /* <DEDUP_REMOVED lines=13> */
.L_x_1:


//--------------------- .nv.shared.reserved.0     --------------------------
	.section	.nv.shared.reserved.0,"aw",@nobits
	.weak		__nv_reservedSMEM_offset_0_alias
	.size		__nv_reservedSMEM_offset_0_alias, 0, 64
	.other		__nv_reservedSMEM_offset_0_alias,@"STO_CUDA_RESERVED_SHARED STV_DEFAULT"
__nv_reservedSMEM_offset_0_alias:
	.zero		0
	.zero		64


//--------------------- .nv.constant0._Z13findMaxKernelPiS_ --------------------------
	.section	.nv.constant0._Z13findMaxKernelPiS_,"a",@progbits
	.sectionflags	@""
	.align	4
.nv.constant0._Z13findMaxKernelPiS_:
	.zero		912


//--------------------- SYMBOLS --------------------------

	.type		.nv.reservedSmem.offset0,@object
	.size		.nv.reservedSmem.offset0,0x4
